//
// Generated by NVIDIA NVVM Compiler
//
// Compiler Build ID: CL-36424714
// Cuda compilation tools, release 13.0, V13.0.88
// Based on NVVM 20.0.0
//

.version 9.0
.target sm_100
.address_size 64

	// .globl	_Z16multMatrixVectoriPiS_PdS0_S0_
.extern .func  (.param .b32 func_retval0) vprintf
(
	.param .b64 vprintf_param_0,
	.param .b64 vprintf_param_1
)
;
.global .align 1 .b8 $str[42] = {98, 108, 111, 99, 107, 58, 32, 37, 100, 32, 45, 45, 32, 116, 104, 114, 101, 97, 100, 58, 32, 37, 100, 32, 45, 45, 32, 114, 111, 119, 32, 105, 110, 100, 101, 120, 58, 32, 37, 100, 10};
.global .align 1 .b8 $str$1[29] = {118, 97, 108, 117, 101, 32, 119, 114, 105, 116, 116, 101, 110, 32, 116, 111, 32, 118, 101, 99, 116, 111, 114, 58, 32, 37, 102, 10};
.global .align 1 .b8 $str$2[14] = {114, 101, 115, 91, 37, 100, 93, 32, 61, 32, 37, 102, 10};

.visible .entry _Z16multMatrixVectoriPiS_PdS0_S0_(
	.param .u32 _Z16multMatrixVectoriPiS_PdS0_S0__param_0,
	.param .u64 .ptr .align 1 _Z16multMatrixVectoriPiS_PdS0_S0__param_1,
	.param .u64 .ptr .align 1 _Z16multMatrixVectoriPiS_PdS0_S0__param_2,
	.param .u64 .ptr .align 1 _Z16multMatrixVectoriPiS_PdS0_S0__param_3,
	.param .u64 .ptr .align 1 _Z16multMatrixVectoriPiS_PdS0_S0__param_4,
	.param .u64 .ptr .align 1 _Z16multMatrixVectoriPiS_PdS0_S0__param_5
)
{
	.local .align 16 .b8 	__local_depot0[16];
	.reg .b64 	%SP;
	.reg .b64 	%SPL;
	.reg .pred 	%p<4>;
	.reg .b32 	%r<22>;
	.reg .b64 	%rd<31>;
	.reg .b64 	%fd<7>;

	mov.u64 	%SPL, __local_depot0;
	cvta.local.u64 	%SP, %SPL;
	ld.param.u32 	%r8, [_Z16multMatrixVectoriPiS_PdS0_S0__param_0];
	ld.param.u64 	%rd8, [_Z16multMatrixVectoriPiS_PdS0_S0__param_1];
	ld.param.u64 	%rd9, [_Z16multMatrixVectoriPiS_PdS0_S0__param_2];
	ld.param.u64 	%rd10, [_Z16multMatrixVectoriPiS_PdS0_S0__param_3];
	ld.param.u64 	%rd11, [_Z16multMatrixVectoriPiS_PdS0_S0__param_4];
	ld.param.u64 	%rd12, [_Z16multMatrixVectoriPiS_PdS0_S0__param_5];
	cvta.to.global.u64 	%rd1, %rd12;
	mov.u32 	%r1, %ctaid.x;
	mov.u32 	%r2, %ntid.x;
	mov.u32 	%r3, %tid.x;
	mad.lo.s32 	%r21, %r1, %r2, %r3;
	setp.ge.s32 	%p1, %r21, %r8;
	@%p1 bra 	$L__BB0_5;
	add.u64 	%rd13, %SP, 0;
	add.u64 	%rd2, %SPL, 0;
	mov.u32 	%r9, %nctaid.x;
	mul.lo.s32 	%r5, %r2, %r9;
	cvta.to.global.u64 	%rd3, %rd10;
	cvta.to.global.u64 	%rd4, %rd9;
	cvta.to.global.u64 	%rd5, %rd11;
	cvta.to.global.u64 	%rd6, %rd8;
$L__BB0_2:
	mul.wide.s32 	%rd14, %r21, 8;
	add.s64 	%rd15, %rd3, %rd14;
	ld.global.f64 	%fd2, [%rd15];
	mul.wide.s32 	%rd16, %r21, 4;
	add.s64 	%rd17, %rd4, %rd16;
	ld.global.u32 	%r10, [%rd17];
	mul.wide.s32 	%rd18, %r10, 8;
	add.s64 	%rd19, %rd5, %rd18;
	ld.global.f64 	%fd3, [%rd19];
	mul.f64 	%fd1, %fd2, %fd3;
	add.s64 	%rd7, %rd6, %rd16;
	ld.global.u32 	%r11, [%rd7];
	mul.wide.s32 	%rd20, %r11, 8;
	add.s64 	%rd21, %rd1, %rd20;
	ld.global.f64 	%fd4, [%rd21];
	add.f64 	%fd5, %fd1, %fd4;
	st.global.f64 	[%rd21], %fd5;
	ld.global.u32 	%r12, [%rd17];
	setp.ne.s32 	%p2, %r12, 0;
	@%p2 bra 	$L__BB0_4;
	ld.global.u32 	%r13, [%rd7];
	st.local.v2.u32 	[%rd2], {%r1, %r3};
	st.local.u32 	[%rd2+8], %r13;
	mov.u64 	%rd22, $str;
	cvta.global.u64 	%rd23, %rd22;
	{ // callseq 0, 0
	.param .b64 param0;
	st.param.b64 	[param0], %rd23;
	.param .b64 param1;
	st.param.b64 	[param1], %rd13;
	.param .b32 retval0;
	call.uni (retval0), 
	vprintf, 
	(
	param0, 
	param1
	);
	ld.param.b32 	%r14, [retval0];
	} // callseq 0
	st.local.f64 	[%rd2], %fd1;
	mov.u64 	%rd25, $str$1;
	cvta.global.u64 	%rd26, %rd25;
	{ // callseq 1, 0
	.param .b64 param0;
	st.param.b64 	[param0], %rd26;
	.param .b64 param1;
	st.param.b64 	[param1], %rd13;
	.param .b32 retval0;
	call.uni (retval0), 
	vprintf, 
	(
	param0, 
	param1
	);
	ld.param.b32 	%r16, [retval0];
	} // callseq 1
	ld.global.u32 	%r18, [%rd7];
	mul.wide.s32 	%rd27, %r18, 8;
	add.s64 	%rd28, %rd1, %rd27;
	ld.global.f64 	%fd6, [%rd28];
	st.local.u32 	[%rd2], %r18;
	st.local.f64 	[%rd2+8], %fd6;
	mov.u64 	%rd29, $str$2;
	cvta.global.u64 	%rd30, %rd29;
	{ // callseq 2, 0
	.param .b64 param0;
	st.param.b64 	[param0], %rd30;
	.param .b64 param1;
	st.param.b64 	[param1], %rd13;
	.param .b32 retval0;
	call.uni (retval0), 
	vprintf, 
	(
	param0, 
	param1
	);
	ld.param.b32 	%r19, [retval0];
	} // callseq 2
$L__BB0_4:
	add.s32 	%r21, %r21, %r5;
	setp.lt.s32 	%p3, %r21, %r8;
	@%p3 bra 	$L__BB0_2;
$L__BB0_5:
	ret;

}


// ===== COMPILED SASS (sm_100) =====

	.target	sm_100

	.elftype	@"ET_EXEC"


//--------------------- .note.nv.tkinfo           --------------------------
	.section	.note.nv.tkinfo,"",@"SHT_NOTE"
	.sectionflags	@"SHF_NOTE_NV_TKINFO"
	.tkinfo
        /*0018*/ 	.word	0x00000002
        /*0030*/ 	.string	""
        /*0030*/ 	.string	"ptxas"
        /*0030*/ 	.string	"Cuda compilation tools, release 13.0, V13.0.88"
        /*0030*/ 	.string	"Build cuda_13.0.r13.0/compiler.36424714_0"
        /*0030*/ 	.string	"-arch sm_100 -m 64 "



//--------------------- .note.nv.cuinfo           --------------------------
	.section	.note.nv.cuinfo,"",@"SHT_NOTE"
	.sectionflags	@"SHF_NOTE_NV_CUINFO"
        /*0018*/ 	.short	0x0002
        /*001a*/ 	.short	0x0064
        /*001c*/ 	.short	0x0082
	.zero		2


//--------------------- .nv.info                  --------------------------
	.section	.nv.info,"",@"SHT_CUDA_INFO"
	.align	4


	//----- nvinfo : EIATTR_REGCOUNT
	.align		4
        /*0000*/ 	.byte	0x04, 0x2f
        /*0002*/ 	.short	(.L_4 - .L_3)
	.align		4
.L_3:
        /*0004*/ 	.word	index@(_Z16multMatrixVectoriPiS_PdS0_S0_)
        /*0008*/ 	.word	0x0000001e


	//----- nvinfo : EIATTR_FRAME_SIZE
	.align		4
.L_4:
        /*000c*/ 	.byte	0x04, 0x11
        /*000e*/ 	.short	(.L_6 - .L_5)
	.align		4
.L_5:
        /*0010*/ 	.word	index@(_Z16multMatrixVectoriPiS_PdS0_S0_)
        /*0014*/ 	.word	0x00000010


	//----- nvinfo : EIATTR_MIN_STACK_SIZE
	.align		4
.L_6:
        /*0018*/ 	.byte	0x04, 0x12
        /*001a*/ 	.short	(.L_8 - .L_7)
	.align		4
.L_7:
        /*001c*/ 	.word	index@(_Z16multMatrixVectoriPiS_PdS0_S0_)
        /*0020*/ 	.word	0x00000010
.L_8:


//--------------------- .nv.compat                --------------------------
	.section	.nv.compat,"",@"SHT_CUDA_COMPAT_INFO"
	.align	4
        /*0000*/ 	.byte	0x02, 0x09, 0x00, 0x00, 0x02, 0x02, 0x01, 0x00, 0x02, 0x05, 0x05, 0x00, 0x03, 0x07, 0x01, 0x01
        /*0010*/ 	.byte	0x02, 0x03, 0x00, 0x00, 0x02, 0x06, 0x01, 0x00, 0x04, 0x0b, 0x08, 0x00, 0x01, 0x00, 0x00, 0x00
        /*0020*/ 	.byte	0x00, 0x00, 0x00, 0x00


//--------------------- .nv.info._Z16multMatrixVectoriPiS_PdS0_S0_ --------------------------
	.section	.nv.info._Z16multMatrixVectoriPiS_PdS0_S0_,"",@"SHT_CUDA_INFO"
	.sectionflags	@""
	.align	4


	//----- nvinfo : EIATTR_CUDA_API_VERSION
	.align		4
        /*0000*/ 	.byte	0x04, 0x37
        /*0002*/ 	.short	(.L_10 - .L_9)
.L_9:
        /*0004*/ 	.word	0x00000082


	//----- nvinfo : EIATTR_KPARAM_INFO
	.align		4
.L_10:
        /*0008*/ 	.byte	0x04, 0x17
        /*000a*/ 	.short	(.L_12 - .L_11)
.L_11:
        /*000c*/ 	.word	0x00000000
        /*0010*/ 	.short	0x0005
        /*0012*/ 	.short	0x0028
        /*0014*/ 	.byte	0x00, 0xf5, 0x21, 0x00


	//----- nvinfo : EIATTR_KPARAM_INFO
	.align		4
.L_12:
        /*0018*/ 	.byte	0x04, 0x17
        /*001a*/ 	.short	(.L_14 - .L_13)
.L_13:
        /*001c*/ 	.word	0x00000000
        /*0020*/ 	.short	0x0004
        /*0022*/ 	.short	0x0020
        /*0024*/ 	.byte	0x00, 0xf5, 0x21, 0x00


	//----- nvinfo : EIATTR_KPARAM_INFO
	.align		4
.L_14:
        /*0028*/ 	.byte	0x04, 0x17
        /*002a*/ 	.short	(.L_16 - .L_15)
.L_15:
        /*002c*/ 	.word	0x00000000
        /*0030*/ 	.short	0x0003
        /*0032*/ 	.short	0x0018
        /*0034*/ 	.byte	0x00, 0xf5, 0x21, 0x00


	//----- nvinfo : EIATTR_KPARAM_INFO
	.align		4
.L_16:
        /*0038*/ 	.byte	0x04, 0x17
        /*003a*/ 	.short	(.L_18 - .L_17)
.L_17:
        /*003c*/ 	.word	0x00000000
        /*0040*/ 	.short	0x0002
        /*0042*/ 	.short	0x0010
        /*0044*/ 	.byte	0x00, 0xf5, 0x21, 0x00


	//----- nvinfo : EIATTR_KPARAM_INFO
	.align		4
.L_18:
        /*0048*/ 	.byte	0x04, 0x17
        /*004a*/ 	.short	(.L_20 - .L_19)
.L_19:
        /*004c*/ 	.word	0x00000000
        /*0050*/ 	.short	0x0001
        /*0052*/ 	.short	0x0008
        /*0054*/ 	.byte	0x00, 0xf5, 0x21, 0x00


	//----- nvinfo : EIATTR_KPARAM_INFO
	.align		4
.L_20:
        /*0058*/ 	.byte	0x04, 0x17
        /*005a*/ 	.short	(.L_22 - .L_21)
.L_21:
        /*005c*/ 	.word	0x00000000
        /*0060*/ 	.short	0x0000
        /*0062*/ 	.short	0x0000
        /*0064*/ 	.byte	0x00, 0xf0, 0x11, 0x00


	//----- nvinfo : EIATTR_SPARSE_MMA_MASK
	.align		4
.L_22:
        /*0068*/ 	.byte	0x03, 0x50
        /*006a*/ 	.short	0x0000


	//----- nvinfo : EIATTR_MAXREG_COUNT
	.align		4
        /*006c*/ 	.byte	0x03, 0x1b
        /*006e*/ 	.short	0x00ff


	//----- nvinfo : EIATTR_EXTERNS
	.align		4
        /*0070*/ 	.byte	0x04, 0x0f
        /*0072*/ 	.short	(.L_24 - .L_23)


	//   ....[0]....
	.align		4
.L_23:
        /*0074*/ 	.word	index@(vprintf)


	//----- nvinfo : EIATTR_MERCURY_ISA_VERSION
	.align		4
.L_24:
        /*0078*/ 	.byte	0x03, 0x5f
        /*007a*/ 	.short	0x0101


	//----- nvinfo : EIATTR_VRC_CTA_INIT_COUNT
	.align		4
        /*007c*/ 	.byte	0x02, 0x4a
	.zero		1
	.zero		1


	//----- nvinfo : EIATTR_SYSCALL_OFFSETS
	.align		4
        /*0080*/ 	.byte	0x04, 0x46
        /*0082*/ 	.short	(.L_26 - .L_25)


	//   ....[0]....
.L_25:
        /*0084*/ 	.word	0x00000350


	//   ....[1]....
        /*0088*/ 	.word	0x000003e0


	//   ....[2]....
        /*008c*/ 	.word	0x000004c0


	//----- nvinfo : EIATTR_EXIT_INSTR_OFFSETS
	.align		4
.L_26:
        /*0090*/ 	.byte	0x04, 0x1c
        /*0092*/ 	.short	(.L_28 - .L_27)


	//   ....[0]....
.L_27:
        /*0094*/ 	.word	0x000000c0


	//   ....[1]....
        /*0098*/ 	.word	0x00000500


	//----- nvinfo : EIATTR_CRS_STACK_SIZE
	.align		4
.L_28:
        /*009c*/ 	.byte	0x04, 0x1e
        /*009e*/ 	.short	(.L_30 - .L_29)
.L_29:
        /*00a0*/ 	.word	0x00000000


	//----- nvinfo : EIATTR_CBANK_PARAM_SIZE
	.align		4
.L_30:
        /*00a4*/ 	.byte	0x03, 0x19
        /*00a6*/ 	.short	0x0030


	//----- nvinfo : EIATTR_PARAM_CBANK
	.align		4
        /*00a8*/ 	.byte	0x04, 0x0a
        /*00aa*/ 	.short	(.L_32 - .L_31)
	.align		4
.L_31:
        /*00ac*/ 	.word	index@(.nv.constant0._Z16multMatrixVectoriPiS_PdS0_S0_)
        /*00b0*/ 	.short	0x0380
        /*00b2*/ 	.short	0x0030


	//----- nvinfo : EIATTR_SW_WAR
	.align		4
.L_32:
        /*00b4*/ 	.byte	0x04, 0x36
        /*00b6*/ 	.short	(.L_34 - .L_33)
.L_33:
        /*00b8*/ 	.word	0x00000008
.L_34:


//--------------------- .nv.callgraph             --------------------------
	.section	.nv.callgraph,"",@"SHT_CUDA_CALLGRAPH"
	.align	4
	.sectionentsize	8
	.align		4
        /*0000*/ 	.word	0x00000000
	.align		4
        /*0004*/ 	.word	0xffffffff
	.align		4
        /*0008*/ 	.word	index@(_Z16multMatrixVectoriPiS_PdS0_S0_)
	.align		4
        /*000c*/ 	.word	index@(vprintf)
	.align		4
        /*0010*/ 	.word	0x00000000
	.align		4
        /*0014*/ 	.word	0xfffffffe
	.align		4
        /*0018*/ 	.word	0x00000000
	.align		4
        /*001c*/ 	.word	0xfffffffd
	.align		4
        /*0020*/ 	.word	0x00000000
	.align		4
        /*0024*/ 	.word	0xfffffffc


//--------------------- .nv.constant4             --------------------------
	.section	.nv.constant4,"a",@progbits
	.align	8
	.align		8
.nv.constant4:
        /*0000*/ 	.dword	vprintf
	.align		8
        /*0008*/ 	.dword	$str
	.align		8
        /*0010*/ 	.dword	$str$1
	.align		8
        /*0018*/ 	.dword	$str$2


//--------------------- .text._Z16multMatrixVectoriPiS_PdS0_S0_ --------------------------
	.section	.text._Z16multMatrixVectoriPiS_PdS0_S0_,"ax",@progbits
	.align	128
        .global         _Z16multMatrixVectoriPiS_PdS0_S0_
        .type           _Z16multMatrixVectoriPiS_PdS0_S0_,@function
        .size           _Z16multMatrixVectoriPiS_PdS0_S0_,(.L_x_6 - _Z16multMatrixVectoriPiS_PdS0_S0_)
        .other          _Z16multMatrixVectoriPiS_PdS0_S0_,@"STO_CUDA_ENTRY STV_DEFAULT"
_Z16multMatrixVectoriPiS_PdS0_S0_:
.text._Z16multMatrixVectoriPiS_PdS0_S0_:
[----:B------:R-:W0:Y:S01]  /*0000*/  LDC R1, c[0x0][0x37c] ;  /* 0x0000df00ff017b82 */ /* 0x000e220000000800 */
[----:B------:R-:W1:Y:S01]  /*0010*/  S2R R22, SR_CTAID.X ;  /* 0x0000000000167919 */ /* 0x000e620000002500 */
[----:B------:R-:W2:Y:S01]  /*0020*/  LDCU UR5, c[0x0][0x2fc] ;  /* 0x00005f80ff0577ac */ /* 0x000ea20008000800 */
[----:B0-----:R-:W-:Y:S01]  /*0030*/  VIADD R1, R1, 0xfffffff0 ;  /* 0xfffffff001017836 */ /* 0x001fe20000000000 */
[----:B------:R-:W1:Y:S01]  /*0040*/  S2R R23, SR_TID.X ;  /* 0x0000000000177919 */ /* 0x000e620000002100 */
[----:B------:R-:W1:Y:S01]  /*0050*/  LDCU UR38, c[0x0][0x360] ;  /* 0x00006c00ff2677ac */ /* 0x000e620008000800 */
[----:B------:R-:W0:Y:S01]  /*0060*/  LDCU UR6, c[0x0][0x380] ;  /* 0x00007000ff0677ac */ /* 0x000e220008000800 */
[----:B------:R-:W3:Y:S02]  /*0070*/  LDCU UR4, c[0x0][0x2f8] ;  /* 0x00005f00ff0477ac */ /* 0x000ee40008000800 */
[----:B---3--:R-:W-:Y:S01]  /*0080*/  IADD3 R25, P1, PT, R1, UR4, RZ ;  /* 0x0000000401197c10 */ /* 0x008fe2000ff3e0ff */
[----:B-1----:R-:W-:-:S04]  /*0090*/  IMAD R26, R22, UR38, R23 ;  /* 0x00000026161a7c24 */ /* 0x002fc8000f8e0217 */
[----:B--2---:R-:W-:Y:S01]  /*00a0*/  IMAD.X R24, RZ, RZ, UR5, P1 ;  /* 0x00000005ff187e24 */ /* 0x004fe200088e06ff */
[----:B0-----:R-:W-:-:S13]  /*00b0*/  ISETP.GE.AND P0, PT, R26, UR6, PT ;  /* 0x000000061a007c0c */ /* 0x001fda000bf06270 */
[----:B------:R-:W-:Y:S05]  /*00c0*/  @P0 EXIT ;  /* 0x000000000000094d */ /* 0x000fea0003800000 */
[----:B------:R-:W0:Y:S01]  /*00d0*/  LDCU UR4, c[0x0][0x370] ;  /* 0x00006e00ff0477ac */ /* 0x000e220008000800 */
[----:B------:R-:W1:Y:S01]  /*00e0*/  LDCU.64 UR36, c[0x0][0x358] ;  /* 0x00006b00ff2477ac */ /* 0x000e620008000a00 */
[----:B------:R-:W2:Y:S01]  /*00f0*/  LDCU UR39, c[0x0][0x380] ;  /* 0x00007000ff2777ac */ /* 0x000ea20008000800 */
[----:B0-----:R-:W-:-:S12]  /*0100*/  UIMAD UR38, UR38, UR4, URZ ;  /* 0x00000004262672a4 */ /* 0x001fd8000f8e02ff */
.L_x_4:
[----:B------:R-:W0:Y:S08]  /*0110*/  LDC.64 R2, c[0x0][0x390] ;  /* 0x0000e400ff027b82 */ /* 0x000e300000000a00 */
[----:B------:R-:W3:Y:S08]  /*0120*/  LDC.64 R16, c[0x0][0x388] ;  /* 0x0000e200ff107b82 */ /* 0x000ef00000000a00 */
[----:B------:R-:W4:Y:S01]  /*0130*/  LDC.64 R6, c[0x0][0x398] ;  /* 0x0000e600ff067b82 */ /* 0x000f220000000a00 */
[----:B0-----:R-:W-:-:S07]  /*0140*/  IMAD.WIDE R2, R26, 0x4, R2 ;  /* 0x000000041a027825 */ /* 0x001fce00078e0202 */
[----:B------:R-:W0:Y:S01]  /*0150*/  LDC.64 R8, c[0x0][0x3a0] ;  /* 0x0000e800ff087b82 */ /* 0x000e220000000a00 */
[----:B-1----:R-:W0:Y:S01]  /*0160*/  LDG.E R11, desc[UR36][R2.64] ;  /* 0x00000024020b7981 */ /* 0x002e22000c1e1900 */
[----:B---3--:R-:W-:-:S06]  /*0170*/  IMAD.WIDE R16, R26, 0x4, R16 ;  /* 0x000000041a107825 */ /* 0x008fcc00078e0210 */
[----:B------:R-:W1:Y:S01]  /*0180*/  LDC.64 R4, c[0x0][0x3a8] ;  /* 0x0000ea00ff047b82 */ /* 0x000e620000000a00 */
[----:B------:R-:W1:Y:S01]  /*0190*/  LDG.E R13, desc[UR36][R16.64] ;  /* 0x00000024100d7981 */ /* 0x000e62000c1e1900 */
[----:B----4-:R-:W-:-:S06]  /*01a0*/  IMAD.WIDE R6, R26, 0x8, R6 ;  /* 0x000000081a067825 */ /* 0x010fcc00078e0206 */
[----:B------:R-:W3:Y:S01]  /*01b0*/  LDG.E.64 R6, desc[UR36][R6.64] ;  /* 0x0000002406067981 */ /* 0x000ee2000c1e1b00 */
[----:B0-----:R-:W-:-:S06]  /*01c0*/  IMAD.WIDE R8, R11, 0x8, R8 ;  /* 0x000000080b087825 */ /* 0x001fcc00078e0208 */
[----:B------:R-:W3:Y:S01]  /*01d0*/  LDG.E.64 R8, desc[UR36][R8.64] ;  /* 0x0000002408087981 */ /* 0x000ee2000c1e1b00 */
[----:B-1----:R-:W-:-:S05]  /*01e0*/  IMAD.WIDE R4, R13, 0x8, R4 ;  /* 0x000000080d047825 */ /* 0x002fca00078e0204 */
[----:B------:R-:W4:Y:S01]  /*01f0*/  LDG.E.64 R10, desc[UR36][R4.64] ;  /* 0x00000024040a7981 */ /* 0x000f22000c1e1b00 */
[----:B---3--:R-:W-:-:S08]  /*0200*/  DMUL R18, R6, R8 ;  /* 0x0000000806127228 */ /* 0x008fd00000000000 */
[----:B----4-:R-:W-:-:S07]  /*0210*/  DADD R10, R18, R10 ;  /* 0x00000000120a7229 */ /* 0x010fce000000000a */
[----:B------:R0:W-:Y:S04]  /*0220*/  STG.E.64 desc[UR36][R4.64], R10 ;  /* 0x0000000a04007986 */ /* 0x0001e8000c101b24 */
[----:B------:R-:W3:Y:S01]  /*0230*/  LDG.E R2, desc[UR36][R2.64] ;  /* 0x0000002402027981 */ /* 0x000ee2000c1e1900 */
[----:B------:R-:W-:Y:S01]  /*0240*/  IADD3 R26, PT, PT, R26, UR38, RZ ;  /* 0x000000261a1a7c10 */ /* 0x000fe2000fffe0ff */
[----:B------:R-:W-:Y:S03]  /*0250*/  BSSY.RECONVERGENT B6, `(.L_x_0) ;  /* 0x0000028000067945 */ /* 0x000fe60003800200 */
[----:B--2---:R-:W-:-:S04]  /*0260*/  ISETP.GE.AND P1, PT, R26, UR39, PT ;  /* 0x000000271a007c0c */ /* 0x004fc8000bf26270 */
[----:B------:R-:W-:Y:S02]  /*0270*/  P2R R27, PR, RZ, 0x2 ;  /* 0x00000002ff1b7803 */ /* 0x000fe40000000000 */
[----:B---3--:R-:W-:-:S13]  /*0280*/  ISETP.NE.AND P0, PT, R2, RZ, PT ;  /* 0x000000ff0200720c */ /* 0x008fda0003f05270 */
[----:B0-----:R-:W-:Y:S05]  /*0290*/  @P0 BRA `(.L_x_1) ;  /* 0x00000000008c0947 */ /* 0x001fea0003800000 */
[----:B------:R-:W2:Y:S01]  /*02a0*/  LDG.E R0, desc[UR36][R16.64] ;  /* 0x0000002410007981 */ /* 0x000ea2000c1e1900 */
[----:B------:R-:W-:Y:S01]  /*02b0*/  MOV R2, 0x0 ;  /* 0x0000000000027802 */ /* 0x000fe20000000f00 */
[----:B------:R-:W0:Y:S01]  /*02c0*/  LDCU.64 UR4, c[0x4][0x8] ;  /* 0x01000100ff0477ac */ /* 0x000e220008000a00 */
[----:B------:R-:W-:Y:S01]  /*02d0*/  IMAD.MOV.U32 R6, RZ, RZ, R25 ;  /* 0x000000ffff067224 */ /* 0x000fe200078e0019 */
[----:B------:R1:W-:Y:S01]  /*02e0*/  STL.64 [R1], R22 ;  /* 0x0000001601007387 */ /* 0x0003e20000100a00 */
[----:B------:R1:W3:Y:S01]  /*02f0*/  LDC.64 R8, c[0x4][R2] ;  /* 0x0100000002087b82 */ /* 0x0002e20000000a00 */
[----:B------:R-:W-:Y:S01]  /*0300*/  MOV R7, R24 ;  /* 0x0000001800077202 */ /* 0x000fe20000000f00 */
[----:B0-----:R-:W-:Y:S01]  /*0310*/  IMAD.U32 R4, RZ, RZ, UR4 ;  /* 0x00000004ff047e24 */ /* 0x001fe2000f8e00ff */
[----:B------:R-:W-:Y:S01]  /*0320*/  MOV R5, UR5 ;  /* 0x0000000500057c02 */ /* 0x000fe20008000f00 */
[----:B--23--:R1:W-:Y:S06]  /*0330*/  STL [R1+0x8], R0 ;  /* 0x0000080001007387 */ /* 0x00c3ec0000100800 */
[----:B------:R-:W-:-:S07]  /*0340*/  LEPC R20, `(.L_x_2) ;  /* 0x000000001014794e */ /* 0x000fce0000000000 */
[----:B-1----:R-:W-:Y:S05]  /*0350*/  CALL.ABS.NOINC R8 ;  /* 0x0000000008007343 */ /* 0x002fea0003c00000 */
.L_x_2:
[----:B------:R0:W-:Y:S01]  /*0360*/  STL.64 [R1], R18 ;  /* 0x0000001201007387 */ /* 0x0001e20000100a00 */
[----:B------:R0:W1:Y:S01]  /*0370*/  LDC.64 R8, c[0x4][R2] ;  /* 0x0100000002087b82 */ /* 0x0000620000000a00 */
[----:B------:R-:W2:Y:S01]  /*0380*/  LDCU.64 UR4, c[0x4][0x10] ;  /* 0x01000200ff0477ac */ /* 0x000ea20008000a00 */
[----:B------:R-:W-:Y:S01]  /*0390*/  IMAD.MOV.U32 R6, RZ, RZ, R25 ;  /* 0x000000ffff067224 */ /* 0x000fe200078e0019 */
[----:B------:R-:W-:Y:S01]  /*03a0*/  MOV R7, R24 ;  /* 0x0000001800077202 */ /* 0x000fe20000000f00 */
[----:B--2---:R-:W-:Y:S01]  /*03b0*/  IMAD.U32 R4, RZ, RZ, UR4 ;  /* 0x00000004ff047e24 */ /* 0x004fe2000f8e00ff */
[----:B0-----:R-:W-:-:S07]  /*03c0*/  MOV R5, UR5 ;  /* 0x0000000500057c02 */ /* 0x001fce0008000f00 */
[----:B------:R-:W-:-:S07]  /*03d0*/  LEPC R20, `(.L_x_3) ;  /* 0x000000001014794e */ /* 0x000fce0000000000 */
[----:B-1----:R-:W-:Y:S05]  /*03e0*/  CALL.ABS.NOINC R8 ;  /* 0x0000000008007343 */ /* 0x002fea0003c00000 */
.L_x_3:
[----:B------:R-:W2:Y:S01]  /*03f0*/  LDG.E R16, desc[UR36][R16.64] ;  /* 0x0000002410107981 */ /* 0x000ea2000c1e1900 */
[----:B------:R-:W2:Y:S01]  /*0400*/  LDC.64 R8, c[0x0][0x3a8] ;  /* 0x0000ea00ff087b82 */ /* 0x000ea20000000a00 */
[----:B------:R-:W0:Y:S01]  /*0410*/  LDCU.64 UR4, c[0x4][0x18] ;  /* 0x01000300ff0477ac */ /* 0x000e220008000a00 */
[----:B--2---:R-:W-:-:S06]  /*0420*/  IMAD.WIDE R8, R16, 0x8, R8 ;  /* 0x0000000810087825 */ /* 0x004fcc00078e0208 */
[----:B------:R-:W2:Y:S01]  /*0430*/  LDG.E.64 R8, desc[UR36][R8.64] ;  /* 0x0000002408087981 */ /* 0x000ea2000c1e1b00 */
[----:B------:R-:W1:Y:S01]  /*0440*/  LDC.64 R2, c[0x4][R2] ;  /* 0x0100000002027b82 */ /* 0x000e620000000a00 */
[----:B0-----:R-:W-:Y:S01]  /*0450*/  IMAD.U32 R4, RZ, RZ, UR4 ;  /* 0x00000004ff047e24 */ /* 0x001fe2000f8e00ff */
[----:B------:R-:W-:Y:S01]  /*0460*/  MOV R5, UR5 ;  /* 0x0000000500057c02 */ /* 0x000fe20008000f00 */
[----:B------:R0:W-:Y:S01]  /*0470*/  STL [R1], R16 ;  /* 0x0000001001007387 */ /* 0x0001e20000100800 */
[----:B------:R-:W-:Y:S01]  /*0480*/  IMAD.MOV.U32 R6, RZ, RZ, R25 ;  /* 0x000000ffff067224 */ /* 0x000fe200078e0019 */
[----:B------:R-:W-:Y:S02]  /*0490*/  MOV R7, R24 ;  /* 0x0000001800077202 */ /* 0x000fe40000000f00 */
[----:B-12---:R0:W-:Y:S05]  /*04a0*/  STL.64 [R1+0x8], R8 ;  /* 0x0000080801007387 */ /* 0x0061ea0000100a00 */
[----:B------:R-:W-:-:S07]  /*04b0*/  LEPC R20, `(.L_x_1) ;  /* 0x000000001014794e */ /* 0x000fce0000000000 */
[----:B0-----:R-:W-:Y:S05]  /*04c0*/  CALL.ABS.NOINC R2 ;  /* 0x0000000002007343 */ /* 0x001fea0003c00000 */
.L_x_1:
[----:B------:R-:W-:Y:S05]  /*04d0*/  BSYNC.RECONVERGENT B6 ;  /* 0x0000000000067941 */ /* 0x000fea0003800200 */
.L_x_0:
[----:B------:R-:W-:-:S13]  /*04e0*/  ISETP.NE.AND P6, PT, R27, RZ, PT ;  /* 0x000000ff1b00720c */ /* 0x000fda0003fc5270 */
[----:B------:R-:W-:Y:S05]  /*04f0*/  @!P6 BRA `(.L_x_4) ;  /* 0xfffffffc0004e947 */ /* 0x000fea000383ffff */
[----:B------:R-:W-:Y:S05]  /*0500*/  EXIT ;  /* 0x000000000000794d */ /* 0x000fea0003800000 */
.L_x_5:
[----:B------:R-:W-:-:S00]  /*0510*/  BRA `(.L_x_5) ;  /* 0xfffffffc00fc7947 */ /* 0x000fc0000383ffff */
[----:B------:R-:W-:-:S00]  /*0520*/  NOP ;  /* 0x0000000000007918 */ /* 0x000fc00000000000 */
        /* <DEDUP_REMOVED lines=13> */
.L_x_6:


//--------------------- .nv.global.init           --------------------------
	.section	.nv.global.init,"aw",@progbits
.nv.global.init:
	.type		$str$2,@object
	.size		$str$2,($str$1 - $str$2)
$str$2:
        /*0000*/ 	.byte	0x72, 0x65, 0x73, 0x5b, 0x25, 0x64, 0x5d, 0x20, 0x3d, 0x20, 0x25, 0x66, 0x0a, 0x00
	.type		$str$1,@object
	.size		$str$1,($str - $str$1)
$str$1:
        /*000e*/ 	.byte	0x76, 0x61, 0x6c, 0x75, 0x65, 0x20, 0x77, 0x72, 0x69, 0x74, 0x74, 0x65, 0x6e, 0x20, 0x74, 0x6f
        /*001e*/ 	.byte	0x20, 0x76, 0x65, 0x63, 0x74, 0x6f, 0x72, 0x3a, 0x20, 0x25, 0x66, 0x0a, 0x00
	.type		$str,@object
	.size		$str,(.L_0 - $str)
$str:
        /*002b*/ 	.byte	0x62, 0x6c, 0x6f, 0x63, 0x6b, 0x3a, 0x20, 0x25, 0x64, 0x20, 0x2d, 0x2d, 0x20, 0x74, 0x68, 0x72
        /*003b*/ 	.byte	0x65, 0x61, 0x64, 0x3a, 0x20, 0x25, 0x64, 0x20, 0x2d, 0x2d, 0x20, 0x72, 0x6f, 0x77, 0x20, 0x69
        /*004b*/ 	.byte	0x6e, 0x64, 0x65, 0x78, 0x3a, 0x20, 0x25, 0x64, 0x0a, 0x00
.L_0:


//--------------------- .nv.shared.reserved.0     --------------------------
	.section	.nv.shared.reserved.0,"aw",@nobits
	.weak		__nv_reservedSMEM_offset_0_alias
	.size		__nv_reservedSMEM_offset_0_alias, 0, 64
	.other		__nv_reservedSMEM_offset_0_alias,@"STO_CUDA_RESERVED_SHARED STV_DEFAULT"
__nv_reservedSMEM_offset_0_alias:
	.zero		0
	.zero		64


//--------------------- .nv.constant0._Z16multMatrixVectoriPiS_PdS0_S0_ --------------------------
	.section	.nv.constant0._Z16multMatrixVectoriPiS_PdS0_S0_,"a",@progbits
	.sectionflags	@""
	.align	4
.nv.constant0._Z16multMatrixVectoriPiS_PdS0_S0_:
	.zero		944


//--------------------- SYMBOLS --------------------------

	.type		.nv.reservedSmem.offset0,@object
	.size		.nv.reservedSmem.offset0,0x4
	.type		vprintf,@function
